//
// Generated by NVIDIA NVVM Compiler
//
// Compiler Build ID: CL-36424714
// Cuda compilation tools, release 13.0, V13.0.88
// Based on NVVM 20.0.0
//

.version 9.0
.target sm_100
.address_size 64

	// .globl	_Z10add_kernelPKdPdi

.visible .entry _Z10add_kernelPKdPdi(
	.param .u64 .ptr .align 1 _Z10add_kernelPKdPdi_param_0,
	.param .u64 .ptr .align 1 _Z10add_kernelPKdPdi_param_1,
	.param .u32 _Z10add_kernelPKdPdi_param_2
)
{
	.reg .pred 	%p<2>;
	.reg .b32 	%r<6>;
	.reg .b64 	%rd<8>;
	.reg .b64 	%fd<4>;

	ld.param.u64 	%rd1, [_Z10add_kernelPKdPdi_param_0];
	ld.param.u64 	%rd2, [_Z10add_kernelPKdPdi_param_1];
	ld.param.u32 	%r2, [_Z10add_kernelPKdPdi_param_2];
	mov.u32 	%r3, %ntid.x;
	mov.u32 	%r4, %ctaid.x;
	mov.u32 	%r5, %tid.x;
	mad.lo.s32 	%r1, %r3, %r4, %r5;
	setp.ge.s32 	%p1, %r1, %r2;
	@%p1 bra 	$L__BB0_2;
	cvta.to.global.u64 	%rd3, %rd1;
	cvta.to.global.u64 	%rd4, %rd2;
	mul.wide.s32 	%rd5, %r1, 8;
	add.s64 	%rd6, %rd3, %rd5;
	ld.global.f64 	%fd1, [%rd6];
	add.s64 	%rd7, %rd4, %rd5;
	ld.global.f64 	%fd2, [%rd7];
	add.f64 	%fd3, %fd1, %fd2;
	st.global.f64 	[%rd7], %fd3;
$L__BB0_2:
	ret;

}


// ===== COMPILED SASS (sm_100) =====

	.target	sm_100

	.elftype	@"ET_EXEC"


//--------------------- .note.nv.tkinfo           --------------------------
	.section	.note.nv.tkinfo,"",@"SHT_NOTE"
	.sectionflags	@"SHF_NOTE_NV_TKINFO"
	.tkinfo
        /*0018*/ 	.word	0x00000002
        /*0030*/ 	.string	""
        /*0030*/ 	.string	"ptxas"
        /*0030*/ 	.string	"Cuda compilation tools, release 13.0, V13.0.88"
        /*0030*/ 	.string	"Build cuda_13.0.r13.0/compiler.36424714_0"
        /*0030*/ 	.string	"-arch sm_100 -m 64 "



//--------------------- .note.nv.cuinfo           --------------------------
	.section	.note.nv.cuinfo,"",@"SHT_NOTE"
	.sectionflags	@"SHF_NOTE_NV_CUINFO"
        /*0018*/ 	.short	0x0002
        /*001a*/ 	.short	0x0064
        /*001c*/ 	.short	0x0082
	.zero		2


//--------------------- .nv.info                  --------------------------
	.section	.nv.info,"",@"SHT_CUDA_INFO"
	.align	4


	//----- nvinfo : EIATTR_REGCOUNT
	.align		4
        /*0000*/ 	.byte	0x04, 0x2f
        /*0002*/ 	.short	(.L_1 - .L_0)
	.align		4
.L_0:
        /*0004*/ 	.word	index@(_Z10add_kernelPKdPdi)
        /*0008*/ 	.word	0x0000000a


	//----- nvinfo : EIATTR_FRAME_SIZE
	.align		4
.L_1:
        /*000c*/ 	.byte	0x04, 0x11
        /*000e*/ 	.short	(.L_3 - .L_2)
	.align		4
.L_2:
        /*0010*/ 	.word	index@(_Z10add_kernelPKdPdi)
        /*0014*/ 	.word	0x00000000


	//----- nvinfo : EIATTR_MIN_STACK_SIZE
	.align		4
.L_3:
        /*0018*/ 	.byte	0x04, 0x12
        /*001a*/ 	.short	(.L_5 - .L_4)
	.align		4
.L_4:
        /*001c*/ 	.word	index@(_Z10add_kernelPKdPdi)
        /*0020*/ 	.word	0x00000000
.L_5:


//--------------------- .nv.compat                --------------------------
	.section	.nv.compat,"",@"SHT_CUDA_COMPAT_INFO"
	.align	4
        /*0000*/ 	.byte	0x02, 0x09, 0x00, 0x00, 0x02, 0x02, 0x01, 0x00, 0x02, 0x05, 0x05, 0x00, 0x03, 0x07, 0x01, 0x01
        /*0010*/ 	.byte	0x02, 0x03, 0x00, 0x00, 0x02, 0x06, 0x01, 0x00, 0x04, 0x0b, 0x08, 0x00, 0x01, 0x00, 0x00, 0x00
        /*0020*/ 	.byte	0x00, 0x00, 0x00, 0x00


//--------------------- .nv.info._Z10add_kernelPKdPdi --------------------------
	.section	.nv.info._Z10add_kernelPKdPdi,"",@"SHT_CUDA_INFO"
	.sectionflags	@""
	.align	4


	//----- nvinfo : EIATTR_CUDA_API_VERSION
	.align		4
        /*0000*/ 	.byte	0x04, 0x37
        /*0002*/ 	.short	(.L_7 - .L_6)
.L_6:
        /*0004*/ 	.word	0x00000082


	//----- nvinfo : EIATTR_KPARAM_INFO
	.align		4
.L_7:
        /*0008*/ 	.byte	0x04, 0x17
        /*000a*/ 	.short	(.L_9 - .L_8)
.L_8:
        /*000c*/ 	.word	0x00000000
        /*0010*/ 	.short	0x0002
        /*0012*/ 	.short	0x0010
        /*0014*/ 	.byte	0x00, 0xf0, 0x11, 0x00


	//----- nvinfo : EIATTR_KPARAM_INFO
	.align		4
.L_9:
        /*0018*/ 	.byte	0x04, 0x17
        /*001a*/ 	.short	(.L_11 - .L_10)
.L_10:
        /*001c*/ 	.word	0x00000000
        /*0020*/ 	.short	0x0001
        /*0022*/ 	.short	0x0008
        /*0024*/ 	.byte	0x00, 0xf5, 0x21, 0x00


	//----- nvinfo : EIATTR_KPARAM_INFO
	.align		4
.L_11:
        /*0028*/ 	.byte	0x04, 0x17
        /*002a*/ 	.short	(.L_13 - .L_12)
.L_12:
        /*002c*/ 	.word	0x00000000
        /*0030*/ 	.short	0x0000
        /*0032*/ 	.short	0x0000
        /*0034*/ 	.byte	0x00, 0xf5, 0x21, 0x00


	//----- nvinfo : EIATTR_SPARSE_MMA_MASK
	.align		4
.L_13:
        /*0038*/ 	.byte	0x03, 0x50
        /*003a*/ 	.short	0x0000


	//----- nvinfo : EIATTR_MAXREG_COUNT
	.align		4
        /*003c*/ 	.byte	0x03, 0x1b
        /*003e*/ 	.short	0x00ff


	//----- nvinfo : EIATTR_MERCURY_ISA_VERSION
	.align		4
        /*0040*/ 	.byte	0x03, 0x5f
        /*0042*/ 	.short	0x0101


	//----- nvinfo : EIATTR_VRC_CTA_INIT_COUNT
	.align		4
        /*0044*/ 	.byte	0x02, 0x4a
	.zero		1
	.zero		1


	//----- nvinfo : EIATTR_EXIT_INSTR_OFFSETS
	.align		4
        /*0048*/ 	.byte	0x04, 0x1c
        /*004a*/ 	.short	(.L_15 - .L_14)


	//   ....[0]....
.L_14:
        /*004c*/ 	.word	0x00000070


	//   ....[1]....
        /*0050*/ 	.word	0x00000110


	//----- nvinfo : EIATTR_CBANK_PARAM_SIZE
	.align		4
.L_15:
        /*0054*/ 	.byte	0x03, 0x19
        /*0056*/ 	.short	0x0014


	//----- nvinfo : EIATTR_PARAM_CBANK
	.align		4
        /*0058*/ 	.byte	0x04, 0x0a
        /*005a*/ 	.short	(.L_17 - .L_16)
	.align		4
.L_16:
        /*005c*/ 	.word	index@(.nv.constant0._Z10add_kernelPKdPdi)
        /*0060*/ 	.short	0x0380
        /*0062*/ 	.short	0x0014


	//----- nvinfo : EIATTR_SW_WAR
	.align		4
.L_17:
        /*0064*/ 	.byte	0x04, 0x36
        /*0066*/ 	.short	(.L_19 - .L_18)
.L_18:
        /*0068*/ 	.word	0x00000008
.L_19:


//--------------------- .nv.callgraph             --------------------------
	.section	.nv.callgraph,"",@"SHT_CUDA_CALLGRAPH"
	.align	4
	.sectionentsize	8
	.align		4
        /*0000*/ 	.word	0x00000000
	.align		4
        /*0004*/ 	.word	0xffffffff
	.align		4
        /*0008*/ 	.word	0x00000000
	.align		4
        /*000c*/ 	.word	0xfffffffe
	.align		4
        /*0010*/ 	.word	0x00000000
	.align		4
        /*0014*/ 	.word	0xfffffffd
	.align		4
        /*0018*/ 	.word	0x00000000
	.align		4
        /*001c*/ 	.word	0xfffffffc


//--------------------- .text._Z10add_kernelPKdPdi --------------------------
	.section	.text._Z10add_kernelPKdPdi,"ax",@progbits
	.align	128
        .global         _Z10add_kernelPKdPdi
        .type           _Z10add_kernelPKdPdi,@function
        .size           _Z10add_kernelPKdPdi,(.L_x_1 - _Z10add_kernelPKdPdi)
        .other          _Z10add_kernelPKdPdi,@"STO_CUDA_ENTRY STV_DEFAULT"
_Z10add_kernelPKdPdi:
.text._Z10add_kernelPKdPdi:
[----:B------:R-:W-:Y:S01]  /*0000*/  LDC R1, c[0x0][0x37c] ;  /* 0x0000df00ff017b82 */ /* 0x000fe20000000800 */
[----:B------:R-:W0:Y:S01]  /*0010*/  S2R R7, SR_CTAID.X ;  /* 0x0000000000077919 */ /* 0x000e220000002500 */
[----:B------:R-:W0:Y:S01]  /*0020*/  LDCU UR4, c[0x0][0x360] ;  /* 0x00006c00ff0477ac */ /* 0x000e220008000800 */
[----:B------:R-:W0:Y:S01]  /*0030*/  S2R R0, SR_TID.X ;  /* 0x0000000000007919 */ /* 0x000e220000002100 */
[----:B------:R-:W1:Y:S01]  /*0040*/  LDCU UR5, c[0x0][0x390] ;  /* 0x00007200ff0577ac */ /* 0x000e620008000800 */
[----:B0-----:R-:W-:-:S05]  /*0050*/  IMAD R7, R7, UR4, R0 ;  /* 0x0000000407077c24 */ /* 0x001fca000f8e0200 */
[----:B-1----:R-:W-:-:S13]  /*0060*/  ISETP.GE.AND P0, PT, R7, UR5, PT ;  /* 0x0000000507007c0c */ /* 0x002fda000bf06270 */
[----:B------:R-:W-:Y:S05]  /*0070*/  @P0 EXIT ;  /* 0x000000000000094d */ /* 0x000fea0003800000 */
[----:B------:R-:W0:Y:S01]  /*0080*/  LDC.64 R2, c[0x0][0x380] ;  /* 0x0000e000ff027b82 */ /* 0x000e220000000a00 */
[----:B------:R-:W1:Y:S07]  /*0090*/  LDCU.64 UR4, c[0x0][0x358] ;  /* 0x00006b00ff0477ac */ /* 0x000e6e0008000a00 */
[----:B------:R-:W2:Y:S01]  /*00a0*/  LDC.64 R4, c[0x0][0x388] ;  /* 0x0000e200ff047b82 */ /* 0x000ea20000000a00 */
[----:B0-----:R-:W-:-:S06]  /*00b0*/  IMAD.WIDE R2, R7, 0x8, R2 ;  /* 0x0000000807027825 */ /* 0x001fcc00078e0202 */
[----:B-1----:R-:W3:Y:S01]  /*00c0*/  LDG.E.64 R2, desc[UR4][R2.64] ;  /* 0x0000000402027981 */ /* 0x002ee2000c1e1b00 */
[----:B--2---:R-:W-:-:S05]  /*00d0*/  IMAD.WIDE R4, R7, 0x8, R4 ;  /* 0x0000000807047825 */ /* 0x004fca00078e0204 */
[----:B------:R-:W3:Y:S02]  /*00e0*/  LDG.E.64 R6, desc[UR4][R4.64] ;  /* 0x0000000404067981 */ /* 0x000ee4000c1e1b00 */
[----:B---3--:R-:W-:-:S07]  /*00f0*/  DADD R6, R2, R6 ;  /* 0x0000000002067229 */ /* 0x008fce0000000006 */
[----:B------:R-:W-:Y:S01]  /*0100*/  STG.E.64 desc[UR4][R4.64], R6 ;  /* 0x0000000604007986 */ /* 0x000fe2000c101b04 */
[----:B------:R-:W-:Y:S05]  /*0110*/  EXIT ;  /* 0x000000000000794d */ /* 0x000fea0003800000 */
.L_x_0:
[----:B------:R-:W-:-:S00]  /*0120*/  BRA `(.L_x_0) ;  /* 0xfffffffc00fc7947 */ /* 0x000fc0000383ffff */
[----:B------:R-:W-:-:S00]  /*0130*/  NOP ;  /* 0x0000000000007918 */ /* 0x000fc00000000000 */
        /* <DEDUP_REMOVED lines=12> */
.L_x_1:


//--------------------- .nv.shared.reserved.0     --------------------------
	.section	.nv.shared.reserved.0,"aw",@nobits
	.weak		__nv_reservedSMEM_offset_0_alias
	.size		__nv_reservedSMEM_offset_0_alias, 0, 64
	.other		__nv_reservedSMEM_offset_0_alias,@"STO_CUDA_RESERVED_SHARED STV_DEFAULT"
__nv_reservedSMEM_offset_0_alias:
	.zero		0
	.zero		64


//--------------------- .nv.constant0._Z10add_kernelPKdPdi --------------------------
	.section	.nv.constant0._Z10add_kernelPKdPdi,"a",@progbits
	.sectionflags	@""
	.align	4
.nv.constant0._Z10add_kernelPKdPdi:
	.zero		916


//--------------------- SYMBOLS --------------------------

	.type		.nv.reservedSmem.offset0,@object
	.size		.nv.reservedSmem.offset0,0x4
